//
// Generated by NVIDIA NVVM Compiler
//
// Compiler Build ID: CL-36424714
// Cuda compilation tools, release 13.0, V13.0.88
// Based on NVVM 20.0.0
//

.version 9.0
.target sm_100
.address_size 64

	// .globl	_Z14one_dim_kernelPt

.visible .entry _Z14one_dim_kernelPt(
	.param .u64 .ptr .align 1 _Z14one_dim_kernelPt_param_0
)
{
	.reg .b32 	%r<6>;
	.reg .b64 	%rd<6>;

	ld.param.u64 	%rd1, [_Z14one_dim_kernelPt_param_0];
	cvta.to.global.u64 	%rd2, %rd1;
	mov.u32 	%r1, %ctaid.x;
	mov.u32 	%r2, %ntid.x;
	mov.u32 	%r3, %tid.x;
	mad.lo.s32 	%r4, %r1, %r2, %r3;
	shl.b32 	%r5, %r4, 1;
	cvt.u64.u32 	%rd3, %r5;
	and.b64  	%rd4, %rd3, 131070;
	add.s64 	%rd5, %rd2, %rd4;
	st.global.u16 	[%rd5], %r4;
	ret;

}


// ===== COMPILED SASS (sm_100) =====

	.target	sm_100

	.elftype	@"ET_EXEC"


//--------------------- .note.nv.tkinfo           --------------------------
	.section	.note.nv.tkinfo,"",@"SHT_NOTE"
	.sectionflags	@"SHF_NOTE_NV_TKINFO"
	.tkinfo
        /*0018*/ 	.word	0x00000002
        /*0030*/ 	.string	""
        /*0030*/ 	.string	"ptxas"
        /*0030*/ 	.string	"Cuda compilation tools, release 13.0, V13.0.88"
        /*0030*/ 	.string	"Build cuda_13.0.r13.0/compiler.36424714_0"
        /*0030*/ 	.string	"-arch sm_100 -m 64 "



//--------------------- .note.nv.cuinfo           --------------------------
	.section	.note.nv.cuinfo,"",@"SHT_NOTE"
	.sectionflags	@"SHF_NOTE_NV_CUINFO"
        /*0018*/ 	.short	0x0002
        /*001a*/ 	.short	0x0064
        /*001c*/ 	.short	0x0082
	.zero		2


//--------------------- .nv.info                  --------------------------
	.section	.nv.info,"",@"SHT_CUDA_INFO"
	.align	4


	//----- nvinfo : EIATTR_REGCOUNT
	.align		4
        /*0000*/ 	.byte	0x04, 0x2f
        /*0002*/ 	.short	(.L_1 - .L_0)
	.align		4
.L_0:
        /*0004*/ 	.word	index@(_Z14one_dim_kernelPt)
        /*0008*/ 	.word	0x00000008


	//----- nvinfo : EIATTR_FRAME_SIZE
	.align		4
.L_1:
        /*000c*/ 	.byte	0x04, 0x11
        /*000e*/ 	.short	(.L_3 - .L_2)
	.align		4
.L_2:
        /*0010*/ 	.word	index@(_Z14one_dim_kernelPt)
        /*0014*/ 	.word	0x00000000


	//----- nvinfo : EIATTR_MIN_STACK_SIZE
	.align		4
.L_3:
        /*0018*/ 	.byte	0x04, 0x12
        /*001a*/ 	.short	(.L_5 - .L_4)
	.align		4
.L_4:
        /*001c*/ 	.word	index@(_Z14one_dim_kernelPt)
        /*0020*/ 	.word	0x00000000
.L_5:


//--------------------- .nv.compat                --------------------------
	.section	.nv.compat,"",@"SHT_CUDA_COMPAT_INFO"
	.align	4
        /*0000*/ 	.byte	0x02, 0x09, 0x00, 0x00, 0x02, 0x02, 0x01, 0x00, 0x02, 0x05, 0x05, 0x00, 0x03, 0x07, 0x01, 0x01
        /*0010*/ 	.byte	0x02, 0x03, 0x00, 0x00, 0x02, 0x06, 0x01, 0x00, 0x04, 0x0b, 0x08, 0x00, 0x09, 0x00, 0x00, 0x00
        /*0020*/ 	.byte	0x00, 0x00, 0x00, 0x00


//--------------------- .nv.info._Z14one_dim_kernelPt --------------------------
	.section	.nv.info._Z14one_dim_kernelPt,"",@"SHT_CUDA_INFO"
	.sectionflags	@""
	.align	4


	//----- nvinfo : EIATTR_CUDA_API_VERSION
	.align		4
        /*0000*/ 	.byte	0x04, 0x37
        /*0002*/ 	.short	(.L_7 - .L_6)
.L_6:
        /*0004*/ 	.word	0x00000082


	//----- nvinfo : EIATTR_KPARAM_INFO
	.align		4
.L_7:
        /*0008*/ 	.byte	0x04, 0x17
        /*000a*/ 	.short	(.L_9 - .L_8)
.L_8:
        /*000c*/ 	.word	0x00000000
        /*0010*/ 	.short	0x0000
        /*0012*/ 	.short	0x0000
        /*0014*/ 	.byte	0x00, 0xf5, 0x21, 0x00


	//----- nvinfo : EIATTR_SPARSE_MMA_MASK
	.align		4
.L_9:
        /*0018*/ 	.byte	0x03, 0x50
        /*001a*/ 	.short	0x0000


	//----- nvinfo : EIATTR_MAXREG_COUNT
	.align		4
        /*001c*/ 	.byte	0x03, 0x1b
        /*001e*/ 	.short	0x00ff


	//----- nvinfo : EIATTR_MERCURY_ISA_VERSION
	.align		4
        /*0020*/ 	.byte	0x03, 0x5f
        /*0022*/ 	.short	0x0101


	//----- nvinfo : EIATTR_VRC_CTA_INIT_COUNT
	.align		4
        /*0024*/ 	.byte	0x02, 0x4a
	.zero		1
	.zero		1


	//----- nvinfo : EIATTR_EXIT_INSTR_OFFSETS
	.align		4
        /*0028*/ 	.byte	0x04, 0x1c
        /*002a*/ 	.short	(.L_11 - .L_10)


	//   ....[0]....
.L_10:
        /*002c*/ 	.word	0x000000c0


	//----- nvinfo : EIATTR_CBANK_PARAM_SIZE
	.align		4
.L_11:
        /*0030*/ 	.byte	0x03, 0x19
        /*0032*/ 	.short	0x0008


	//----- nvinfo : EIATTR_PARAM_CBANK
	.align		4
        /*0034*/ 	.byte	0x04, 0x0a
        /*0036*/ 	.short	(.L_13 - .L_12)
	.align		4
.L_12:
        /*0038*/ 	.word	index@(.nv.constant0._Z14one_dim_kernelPt)
        /*003c*/ 	.short	0x0380
        /*003e*/ 	.short	0x0008


	//----- nvinfo : EIATTR_SW_WAR
	.align		4
.L_13:
        /*0040*/ 	.byte	0x04, 0x36
        /*0042*/ 	.short	(.L_15 - .L_14)
.L_14:
        /*0044*/ 	.word	0x00000008
.L_15:


//--------------------- .nv.callgraph             --------------------------
	.section	.nv.callgraph,"",@"SHT_CUDA_CALLGRAPH"
	.align	4
	.sectionentsize	8
	.align		4
        /*0000*/ 	.word	0x00000000
	.align		4
        /*0004*/ 	.word	0xffffffff
	.align		4
        /*0008*/ 	.word	0x00000000
	.align		4
        /*000c*/ 	.word	0xfffffffe
	.align		4
        /*0010*/ 	.word	0x00000000
	.align		4
        /*0014*/ 	.word	0xfffffffd
	.align		4
        /*0018*/ 	.word	0x00000000
	.align		4
        /*001c*/ 	.word	0xfffffffc


//--------------------- .text._Z14one_dim_kernelPt --------------------------
	.section	.text._Z14one_dim_kernelPt,"ax",@progbits
	.align	128
        .global         _Z14one_dim_kernelPt
        .type           _Z14one_dim_kernelPt,@function
        .size           _Z14one_dim_kernelPt,(.L_x_1 - _Z14one_dim_kernelPt)
        .other          _Z14one_dim_kernelPt,@"STO_CUDA_ENTRY STV_DEFAULT"
_Z14one_dim_kernelPt:
.text._Z14one_dim_kernelPt:
[----:B------:R-:W-:Y:S01]  /*0000*/  LDC R1, c[0x0][0x37c] ;  /* 0x0000df00ff017b82 */ /* 0x000fe20000000800 */
[----:B------:R-:W0:Y:S07]  /*0010*/  S2R R0, SR_TID.X ;  /* 0x0000000000007919 */ /* 0x000e2e0000002100 */
[----:B------:R-:W0:Y:S01]  /*0020*/  S2UR UR4, SR_CTAID.X ;  /* 0x00000000000479c3 */ /* 0x000e220000002500 */
[----:B------:R-:W1:Y:S07]  /*0030*/  LDCU.64 UR6, c[0x0][0x380] ;  /* 0x00007000ff0677ac */ /* 0x000e6e0008000a00 */
[----:B------:R-:W0:Y:S02]  /*0040*/  LDC R5, c[0x0][0x360] ;  /* 0x0000d800ff057b82 */ /* 0x000e240000000800 */
[----:B0-----:R-:W-:Y:S01]  /*0050*/  IMAD R5, R5, UR4, R0 ;  /* 0x0000000405057c24 */ /* 0x001fe2000f8e0200 */
[----:B------:R-:W0:Y:S03]  /*0060*/  LDCU.64 UR4, c[0x0][0x358] ;  /* 0x00006b00ff0477ac */ /* 0x000e260008000a00 */
[----:B------:R-:W-:-:S05]  /*0070*/  IMAD.SHL.U32 R0, R5, 0x2, RZ ;  /* 0x0000000205007824 */ /* 0x000fca00078e00ff */
[----:B------:R-:W-:-:S04]  /*0080*/  LOP3.LUT R0, R0, 0x1fffe, RZ, 0xc0, !PT ;  /* 0x0001fffe00007812 */ /* 0x000fc800078ec0ff */
[----:B-1----:R-:W-:-:S04]  /*0090*/  IADD3 R2, P0, PT, R0, UR6, RZ ;  /* 0x0000000600027c10 */ /* 0x002fc8000ff1e0ff */
[----:B------:R-:W-:-:S05]  /*00a0*/  IADD3.X R3, PT, PT, RZ, UR7, RZ, P0, !PT ;  /* 0x00000007ff037c10 */ /* 0x000fca00087fe4ff */
[----:B0-----:R-:W-:Y:S01]  /*00b0*/  STG.E.U16 desc[UR4][R2.64], R5 ;  /* 0x0000000502007986 */ /* 0x001fe2000c101504 */
[----:B------:R-:W-:Y:S05]  /*00c0*/  EXIT ;  /* 0x000000000000794d */ /* 0x000fea0003800000 */
.L_x_0:
[----:B------:R-:W-:-:S00]  /*00d0*/  BRA `(.L_x_0) ;  /* 0xfffffffc00fc7947 */ /* 0x000fc0000383ffff */
[----:B------:R-:W-:-:S00]  /*00e0*/  NOP ;  /* 0x0000000000007918 */ /* 0x000fc00000000000 */
        /* <DEDUP_REMOVED lines=9> */
.L_x_1:


//--------------------- .nv.shared.reserved.0     --------------------------
	.section	.nv.shared.reserved.0,"aw",@nobits
	.weak		__nv_reservedSMEM_offset_0_alias
	.size		__nv_reservedSMEM_offset_0_alias, 0, 64
	.other		__nv_reservedSMEM_offset_0_alias,@"STO_CUDA_RESERVED_SHARED STV_DEFAULT"
__nv_reservedSMEM_offset_0_alias:
	.zero		0
	.zero		64


//--------------------- .nv.constant0._Z14one_dim_kernelPt --------------------------
	.section	.nv.constant0._Z14one_dim_kernelPt,"a",@progbits
	.sectionflags	@""
	.align	4
.nv.constant0._Z14one_dim_kernelPt:
	.zero		904


//--------------------- SYMBOLS --------------------------

	.type		.nv.reservedSmem.offset0,@object
	.size		.nv.reservedSmem.offset0,0x4
